//
// Generated by NVIDIA NVVM Compiler
//
// Compiler Build ID: CL-36424714
// Cuda compilation tools, release 13.0, V13.0.88
// Based on NVVM 20.0.0
//

.version 9.0
.target sm_100
.address_size 64

	// .globl	_Z10relu_naiveP6__halfS0_ii

.visible .entry _Z10relu_naiveP6__halfS0_ii(
	.param .u64 .ptr .align 1 _Z10relu_naiveP6__halfS0_ii_param_0,
	.param .u64 .ptr .align 1 _Z10relu_naiveP6__halfS0_ii_param_1,
	.param .u32 _Z10relu_naiveP6__halfS0_ii_param_2,
	.param .u32 _Z10relu_naiveP6__halfS0_ii_param_3
)
{
	.reg .pred 	%p<5>;
	.reg .b16 	%rs<6>;
	.reg .b32 	%r<12>;
	.reg .b32 	%f<2>;
	.reg .b64 	%rd<8>;

	ld.param.u64 	%rd3, [_Z10relu_naiveP6__halfS0_ii_param_0];
	ld.param.u64 	%rd4, [_Z10relu_naiveP6__halfS0_ii_param_1];
	ld.param.u32 	%r8, [_Z10relu_naiveP6__halfS0_ii_param_2];
	ld.param.u32 	%r7, [_Z10relu_naiveP6__halfS0_ii_param_3];
	mov.u32 	%r1, %ntid.x;
	mov.u32 	%r9, %ctaid.x;
	mov.u32 	%r11, %tid.x;
	mad.lo.s32 	%r3, %r1, %r9, %r11;
	setp.ge.s32 	%p1, %r3, %r8;
	setp.ge.s32 	%p2, %r11, %r7;
	or.pred  	%p3, %p1, %p2;
	@%p3 bra 	$L__BB0_3;
	mov.f32 	%f1, 0f00000000;
	// begin inline asm
	{  cvt.rn.f16.f32 %rs2, %f1;}

	// end inline asm
	mul.lo.s32 	%r4, %r7, %r3;
	cvta.to.global.u64 	%rd1, %rd3;
	cvta.to.global.u64 	%rd2, %rd4;
$L__BB0_2:
	add.s32 	%r10, %r11, %r4;
	mul.wide.s32 	%rd5, %r10, 2;
	add.s64 	%rd6, %rd1, %rd5;
	ld.global.u16 	%rs5, [%rd6];
	// begin inline asm
	{max.f16 %rs3,%rs2,%rs5;
}
	// end inline asm
	add.s64 	%rd7, %rd2, %rd5;
	st.global.u16 	[%rd7], %rs3;
	add.s32 	%r11, %r11, %r1;
	setp.lt.s32 	%p4, %r11, %r7;
	@%p4 bra 	$L__BB0_2;
$L__BB0_3:
	ret;

}
	// .globl	_Z9relu_coalP6__halfS0_ii
.visible .entry _Z9relu_coalP6__halfS0_ii(
	.param .u64 .ptr .align 1 _Z9relu_coalP6__halfS0_ii_param_0,
	.param .u64 .ptr .align 1 _Z9relu_coalP6__halfS0_ii_param_1,
	.param .u32 _Z9relu_coalP6__halfS0_ii_param_2,
	.param .u32 _Z9relu_coalP6__halfS0_ii_param_3
)
{
	.reg .pred 	%p<3>;
	.reg .b16 	%rs<6>;
	.reg .b32 	%r<10>;
	.reg .b64 	%rd<8>;
	.reg .b64 	%fd<2>;

	ld.param.u64 	%rd3, [_Z9relu_coalP6__halfS0_ii_param_0];
	ld.param.u64 	%rd4, [_Z9relu_coalP6__halfS0_ii_param_1];
	ld.param.u32 	%r6, [_Z9relu_coalP6__halfS0_ii_param_3];
	mov.u32 	%r9, %tid.x;
	setp.ge.s32 	%p1, %r9, %r6;
	@%p1 bra 	$L__BB1_3;
	mov.f64 	%fd1, 0d0000000000000000;
	// begin inline asm
	{  cvt.rn.f16.f64 %rs2, %fd1;}

	// end inline asm
	mov.u32 	%r2, %ntid.x;
	mov.u32 	%r7, %ctaid.x;
	mul.lo.s32 	%r3, %r6, %r7;
	cvta.to.global.u64 	%rd1, %rd3;
	cvta.to.global.u64 	%rd2, %rd4;
$L__BB1_2:
	add.s32 	%r8, %r9, %r3;
	mul.wide.s32 	%rd5, %r8, 2;
	add.s64 	%rd6, %rd1, %rd5;
	ld.global.u16 	%rs5, [%rd6];
	// begin inline asm
	{max.f16 %rs3,%rs2,%rs5;
}
	// end inline asm
	add.s64 	%rd7, %rd2, %rd5;
	st.global.u16 	[%rd7], %rs3;
	add.s32 	%r9, %r9, %r2;
	setp.lt.s32 	%p2, %r9, %r6;
	@%p2 bra 	$L__BB1_2;
$L__BB1_3:
	ret;

}


// ===== COMPILED SASS (sm_100) =====

	.target	sm_100

	.elftype	@"ET_EXEC"


//--------------------- .note.nv.tkinfo           --------------------------
	.section	.note.nv.tkinfo,"",@"SHT_NOTE"
	.sectionflags	@"SHF_NOTE_NV_TKINFO"
	.tkinfo
        /*0018*/ 	.word	0x00000002
        /*0030*/ 	.string	""
        /*0030*/ 	.string	"ptxas"
        /*0030*/ 	.string	"Cuda compilation tools, release 13.0, V13.0.88"
        /*0030*/ 	.string	"Build cuda_13.0.r13.0/compiler.36424714_0"
        /*0030*/ 	.string	"-arch sm_100 -m 64 "



//--------------------- .note.nv.cuinfo           --------------------------
	.section	.note.nv.cuinfo,"",@"SHT_NOTE"
	.sectionflags	@"SHF_NOTE_NV_CUINFO"
        /*0018*/ 	.short	0x0002
        /*001a*/ 	.short	0x0064
        /*001c*/ 	.short	0x0082
	.zero		2


//--------------------- .nv.info                  --------------------------
	.section	.nv.info,"",@"SHT_CUDA_INFO"
	.align	4


	//----- nvinfo : EIATTR_REGCOUNT
	.align		4
        /*0000*/ 	.byte	0x04, 0x2f
        /*0002*/ 	.short	(.L_1 - .L_0)
	.align		4
.L_0:
        /*0004*/ 	.word	index@(_Z10relu_naiveP6__halfS0_ii)
        /*0008*/ 	.word	0x0000000e


	//----- nvinfo : EIATTR_FRAME_SIZE
	.align		4
.L_1:
        /*000c*/ 	.byte	0x04, 0x11
        /*000e*/ 	.short	(.L_3 - .L_2)
	.align		4
.L_2:
        /*0010*/ 	.word	index@(_Z10relu_naiveP6__halfS0_ii)
        /*0014*/ 	.word	0x00000000


	//----- nvinfo : EIATTR_REGCOUNT
	.align		4
.L_3:
        /*0018*/ 	.byte	0x04, 0x2f
        /*001a*/ 	.short	(.L_5 - .L_4)
	.align		4
.L_4:
        /*001c*/ 	.word	index@(_Z9relu_coalP6__halfS0_ii)
        /*0020*/ 	.word	0x0000000e


	//----- nvinfo : EIATTR_FRAME_SIZE
	.align		4
.L_5:
        /*0024*/ 	.byte	0x04, 0x11
        /*0026*/ 	.short	(.L_7 - .L_6)
	.align		4
.L_6:
        /*0028*/ 	.word	index@(_Z9relu_coalP6__halfS0_ii)
        /*002c*/ 	.word	0x00000000


	//----- nvinfo : EIATTR_MIN_STACK_SIZE
	.align		4
.L_7:
        /*0030*/ 	.byte	0x04, 0x12
        /*0032*/ 	.short	(.L_9 - .L_8)
	.align		4
.L_8:
        /*0034*/ 	.word	index@(_Z9relu_coalP6__halfS0_ii)
        /*0038*/ 	.word	0x00000000


	//----- nvinfo : EIATTR_MIN_STACK_SIZE
	.align		4
.L_9:
        /*003c*/ 	.byte	0x04, 0x12
        /*003e*/ 	.short	(.L_11 - .L_10)
	.align		4
.L_10:
        /*0040*/ 	.word	index@(_Z10relu_naiveP6__halfS0_ii)
        /*0044*/ 	.word	0x00000000
.L_11:


//--------------------- .nv.compat                --------------------------
	.section	.nv.compat,"",@"SHT_CUDA_COMPAT_INFO"
	.align	4
        /*0000*/ 	.byte	0x02, 0x09, 0x00, 0x00, 0x02, 0x02, 0x01, 0x00, 0x02, 0x05, 0x05, 0x00, 0x03, 0x07, 0x01, 0x01
        /*0010*/ 	.byte	0x02, 0x03, 0x00, 0x00, 0x02, 0x06, 0x01, 0x00, 0x04, 0x0b, 0x08, 0x00, 0x09, 0x00, 0x00, 0x00
        /*0020*/ 	.byte	0x00, 0x00, 0x00, 0x00


//--------------------- .nv.info._Z9relu_coalP6__halfS0_ii --------------------------
	.section	.nv.info._Z9relu_coalP6__halfS0_ii,"",@"SHT_CUDA_INFO"
	.sectionflags	@""
	.align	4


	//----- nvinfo : EIATTR_CUDA_API_VERSION
	.align		4
        /*0000*/ 	.byte	0x04, 0x37
        /*0002*/ 	.short	(.L_13 - .L_12)
.L_12:
        /*0004*/ 	.word	0x00000082


	//----- nvinfo : EIATTR_KPARAM_INFO
	.align		4
.L_13:
        /*0008*/ 	.byte	0x04, 0x17
        /*000a*/ 	.short	(.L_15 - .L_14)
.L_14:
        /*000c*/ 	.word	0x00000000
        /*0010*/ 	.short	0x0003
        /*0012*/ 	.short	0x0014
        /*0014*/ 	.byte	0x00, 0xf0, 0x11, 0x00


	//----- nvinfo : EIATTR_KPARAM_INFO
	.align		4
.L_15:
        /*0018*/ 	.byte	0x04, 0x17
        /*001a*/ 	.short	(.L_17 - .L_16)
.L_16:
        /*001c*/ 	.word	0x00000000
        /*0020*/ 	.short	0x0002
        /*0022*/ 	.short	0x0010
        /*0024*/ 	.byte	0x00, 0xf0, 0x11, 0x00


	//----- nvinfo : EIATTR_KPARAM_INFO
	.align		4
.L_17:
        /*0028*/ 	.byte	0x04, 0x17
        /*002a*/ 	.short	(.L_19 - .L_18)
.L_18:
        /*002c*/ 	.word	0x00000000
        /*0030*/ 	.short	0x0001
        /*0032*/ 	.short	0x0008
        /*0034*/ 	.byte	0x00, 0xf5, 0x21, 0x00


	//----- nvinfo : EIATTR_KPARAM_INFO
	.align		4
.L_19:
        /*0038*/ 	.byte	0x04, 0x17
        /*003a*/ 	.short	(.L_21 - .L_20)
.L_20:
        /*003c*/ 	.word	0x00000000
        /*0040*/ 	.short	0x0000
        /*0042*/ 	.short	0x0000
        /*0044*/ 	.byte	0x00, 0xf5, 0x21, 0x00


	//----- nvinfo : EIATTR_SPARSE_MMA_MASK
	.align		4
.L_21:
        /*0048*/ 	.byte	0x03, 0x50
        /*004a*/ 	.short	0x0000


	//----- nvinfo : EIATTR_MAXREG_COUNT
	.align		4
        /*004c*/ 	.byte	0x03, 0x1b
        /*004e*/ 	.short	0x00ff


	//----- nvinfo : EIATTR_MERCURY_ISA_VERSION
	.align		4
        /*0050*/ 	.byte	0x03, 0x5f
        /*0052*/ 	.short	0x0101


	//----- nvinfo : EIATTR_VRC_CTA_INIT_COUNT
	.align		4
        /*0054*/ 	.byte	0x02, 0x4a
	.zero		1
	.zero		1


	//----- nvinfo : EIATTR_EXIT_INSTR_OFFSETS
	.align		4
        /*0058*/ 	.byte	0x04, 0x1c
        /*005a*/ 	.short	(.L_23 - .L_22)


	//   ....[0]....
.L_22:
        /*005c*/ 	.word	0x00000040


	//   ....[1]....
        /*0060*/ 	.word	0x00000130


	//----- nvinfo : EIATTR_CRS_STACK_SIZE
	.align		4
.L_23:
        /*0064*/ 	.byte	0x04, 0x1e
        /*0066*/ 	.short	(.L_25 - .L_24)
.L_24:
        /*0068*/ 	.word	0x00000000


	//----- nvinfo : EIATTR_CBANK_PARAM_SIZE
	.align		4
.L_25:
        /*006c*/ 	.byte	0x03, 0x19
        /*006e*/ 	.short	0x0018


	//----- nvinfo : EIATTR_PARAM_CBANK
	.align		4
        /*0070*/ 	.byte	0x04, 0x0a
        /*0072*/ 	.short	(.L_27 - .L_26)
	.align		4
.L_26:
        /*0074*/ 	.word	index@(.nv.constant0._Z9relu_coalP6__halfS0_ii)
        /*0078*/ 	.short	0x0380
        /*007a*/ 	.short	0x0018


	//----- nvinfo : EIATTR_SW_WAR
	.align		4
.L_27:
        /*007c*/ 	.byte	0x04, 0x36
        /*007e*/ 	.short	(.L_29 - .L_28)
.L_28:
        /*0080*/ 	.word	0x00000008
.L_29:


//--------------------- .nv.info._Z10relu_naiveP6__halfS0_ii --------------------------
	.section	.nv.info._Z10relu_naiveP6__halfS0_ii,"",@"SHT_CUDA_INFO"
	.sectionflags	@""
	.align	4


	//----- nvinfo : EIATTR_CUDA_API_VERSION
	.align		4
        /*0000*/ 	.byte	0x04, 0x37
        /*0002*/ 	.short	(.L_31 - .L_30)
.L_30:
        /*0004*/ 	.word	0x00000082


	//----- nvinfo : EIATTR_KPARAM_INFO
	.align		4
.L_31:
        /*0008*/ 	.byte	0x04, 0x17
        /*000a*/ 	.short	(.L_33 - .L_32)
.L_32:
        /*000c*/ 	.word	0x00000000
        /*0010*/ 	.short	0x0003
        /*0012*/ 	.short	0x0014
        /*0014*/ 	.byte	0x00, 0xf0, 0x11, 0x00


	//----- nvinfo : EIATTR_KPARAM_INFO
	.align		4
.L_33:
        /*0018*/ 	.byte	0x04, 0x17
        /*001a*/ 	.short	(.L_35 - .L_34)
.L_34:
        /*001c*/ 	.word	0x00000000
        /*0020*/ 	.short	0x0002
        /*0022*/ 	.short	0x0010
        /*0024*/ 	.byte	0x00, 0xf0, 0x11, 0x00


	//----- nvinfo : EIATTR_KPARAM_INFO
	.align		4
.L_35:
        /*0028*/ 	.byte	0x04, 0x17
        /*002a*/ 	.short	(.L_37 - .L_36)
.L_36:
        /*002c*/ 	.word	0x00000000
        /*0030*/ 	.short	0x0001
        /*0032*/ 	.short	0x0008
        /*0034*/ 	.byte	0x00, 0xf5, 0x21, 0x00


	//----- nvinfo : EIATTR_KPARAM_INFO
	.align		4
.L_37:
        /*0038*/ 	.byte	0x04, 0x17
        /*003a*/ 	.short	(.L_39 - .L_38)
.L_38:
        /*003c*/ 	.word	0x00000000
        /*0040*/ 	.short	0x0000
        /*0042*/ 	.short	0x0000
        /*0044*/ 	.byte	0x00, 0xf5, 0x21, 0x00


	//----- nvinfo : EIATTR_SPARSE_MMA_MASK
	.align		4
.L_39:
        /*0048*/ 	.byte	0x03, 0x50
        /*004a*/ 	.short	0x0000


	//----- nvinfo : EIATTR_MAXREG_COUNT
	.align		4
        /*004c*/ 	.byte	0x03, 0x1b
        /*004e*/ 	.short	0x00ff


	//----- nvinfo : EIATTR_MERCURY_ISA_VERSION
	.align		4
        /*0050*/ 	.byte	0x03, 0x5f
        /*0052*/ 	.short	0x0101


	//----- nvinfo : EIATTR_VRC_CTA_INIT_COUNT
	.align		4
        /*0054*/ 	.byte	0x02, 0x4a
	.zero		1
	.zero		1


	//----- nvinfo : EIATTR_EXIT_INSTR_OFFSETS
	.align		4
        /*0058*/ 	.byte	0x04, 0x1c
        /*005a*/ 	.short	(.L_41 - .L_40)


	//   ....[0]....
.L_40:
        /*005c*/ 	.word	0x00000080


	//   ....[1]....
        /*0060*/ 	.word	0x00000150


	//----- nvinfo : EIATTR_CRS_STACK_SIZE
	.align		4
.L_41:
        /*0064*/ 	.byte	0x04, 0x1e
        /*0066*/ 	.short	(.L_43 - .L_42)
.L_42:
        /*0068*/ 	.word	0x00000000


	//----- nvinfo : EIATTR_CBANK_PARAM_SIZE
	.align		4
.L_43:
        /*006c*/ 	.byte	0x03, 0x19
        /*006e*/ 	.short	0x0018


	//----- nvinfo : EIATTR_PARAM_CBANK
	.align		4
        /*0070*/ 	.byte	0x04, 0x0a
        /*0072*/ 	.short	(.L_45 - .L_44)
	.align		4
.L_44:
        /*0074*/ 	.word	index@(.nv.constant0._Z10relu_naiveP6__halfS0_ii)
        /*0078*/ 	.short	0x0380
        /*007a*/ 	.short	0x0018


	//----- nvinfo : EIATTR_SW_WAR
	.align		4
.L_45:
        /*007c*/ 	.byte	0x04, 0x36
        /*007e*/ 	.short	(.L_47 - .L_46)
.L_46:
        /*0080*/ 	.word	0x00000008
.L_47:


//--------------------- .nv.callgraph             --------------------------
	.section	.nv.callgraph,"",@"SHT_CUDA_CALLGRAPH"
	.align	4
	.sectionentsize	8
	.align		4
        /*0000*/ 	.word	0x00000000
	.align		4
        /*0004*/ 	.word	0xffffffff
	.align		4
        /*0008*/ 	.word	0x00000000
	.align		4
        /*000c*/ 	.word	0xfffffffe
	.align		4
        /*0010*/ 	.word	0x00000000
	.align		4
        /*0014*/ 	.word	0xfffffffd
	.align		4
        /*0018*/ 	.word	0x00000000
	.align		4
        /*001c*/ 	.word	0xfffffffc


//--------------------- .text._Z9relu_coalP6__halfS0_ii --------------------------
	.section	.text._Z9relu_coalP6__halfS0_ii,"ax",@progbits
	.align	128
        .global         _Z9relu_coalP6__halfS0_ii
        .type           _Z9relu_coalP6__halfS0_ii,@function
        .size           _Z9relu_coalP6__halfS0_ii,(.L_x_4 - _Z9relu_coalP6__halfS0_ii)
        .other          _Z9relu_coalP6__halfS0_ii,@"STO_CUDA_ENTRY STV_DEFAULT"
_Z9relu_coalP6__halfS0_ii:
.text._Z9relu_coalP6__halfS0_ii:
[----:B------:R-:W-:Y:S01]  /*0000*/  LDC R1, c[0x0][0x37c] ;  /* 0x0000df00ff017b82 */ /* 0x000fe20000000800 */
[----:B------:R-:W0:Y:S01]  /*0010*/  S2R R0, SR_TID.X ;  /* 0x0000000000007919 */ /* 0x000e220000002100 */
[----:B------:R-:W0:Y:S02]  /*0020*/  LDCU UR5, c[0x0][0x394] ;  /* 0x00007280ff0577ac */ /* 0x000e240008000800 */
[----:B0-----:R-:W-:-:S13]  /*0030*/  ISETP.GE.AND P0, PT, R0, UR5, PT ;  /* 0x0000000500007c0c */ /* 0x001fda000bf06270 */
[----:B------:R-:W-:Y:S05]  /*0040*/  @P0 EXIT ;  /* 0x000000000000094d */ /* 0x000fea0003800000 */
[----:B------:R-:W0:Y:S01]  /*0050*/  S2R R11, SR_CTAID.X ;  /* 0x00000000000b7919 */ /* 0x000e220000002500 */
[----:B------:R-:W1:Y:S01]  /*0060*/  LDC.64 R6, c[0x0][0x380] ;  /* 0x0000e000ff067b82 */ /* 0x000e620000000a00 */
[----:B------:R-:W2:Y:S01]  /*0070*/  LDCU UR4, c[0x0][0x360] ;  /* 0x00006c00ff0477ac */ /* 0x000ea20008000800 */
[----:B------:R-:W3:Y:S06]  /*0080*/  LDCU.64 UR6, c[0x0][0x358] ;  /* 0x00006b00ff0677ac */ /* 0x000eec0008000a00 */
[----:B------:R-:W4:Y:S02]  /*0090*/  LDC.64 R8, c[0x0][0x388] ;  /* 0x0000e200ff087b82 */ /* 0x000f240000000a00 */
.L_x_0:
[----:B0-----:R-:W-:-:S04]  /*00a0*/  IMAD R5, R11, UR5, R0 ;  /* 0x000000050b057c24 */ /* 0x001fc8000f8e0200 */
[----:B-1----:R-:W-:-:S06]  /*00b0*/  IMAD.WIDE R2, R5, 0x2, R6 ;  /* 0x0000000205027825 */ /* 0x002fcc00078e0206 */
[----:B---3--:R-:W3:Y:S01]  /*00c0*/  LDG.E.U16 R2, desc[UR6][R2.64] ;  /* 0x0000000602027981 */ /* 0x008ee2000c1e1500 */
[----:B----4-:R-:W-:Y:S01]  /*00d0*/  IMAD.WIDE R4, R5, 0x2, R8 ;  /* 0x0000000205047825 */ /* 0x010fe200078e0208 */
[----:B--2---:R-:W-:-:S04]  /*00e0*/  IADD3 R0, PT, PT, R0, UR4, RZ ;  /* 0x0000000400007c10 */ /* 0x004fc8000fffe0ff */
[----:B------:R-:W-:Y:S02]  /*00f0*/  ISETP.GE.AND P0, PT, R0, UR5, PT ;  /* 0x0000000500007c0c */ /* 0x000fe4000bf06270 */
[----:B---3--:R-:W-:-:S05]  /*0100*/  HMNMX2 R3, R2.H0_H0, RZ.H0_H0, !PT ;  /* 0x200000ff02037240 */ /* 0x008fca0007800800 */
[----:B------:R0:W-:Y:S06]  /*0110*/  STG.E.U16 desc[UR6][R4.64], R3 ;  /* 0x0000000304007986 */ /* 0x0001ec000c101506 */
[----:B------:R-:W-:Y:S05]  /*0120*/  @!P0 BRA `(.L_x_0) ;  /* 0xfffffffc00dc8947 */ /* 0x000fea000383ffff */
[----:B------:R-:W-:Y:S05]  /*0130*/  EXIT ;  /* 0x000000000000794d */ /* 0x000fea0003800000 */
.L_x_1:
[----:B------:R-:W-:-:S00]  /*0140*/  BRA `(.L_x_1) ;  /* 0xfffffffc00fc7947 */ /* 0x000fc0000383ffff */
[----:B------:R-:W-:-:S00]  /*0150*/  NOP ;  /* 0x0000000000007918 */ /* 0x000fc00000000000 */
        /* <DEDUP_REMOVED lines=10> */
.L_x_4:


//--------------------- .text._Z10relu_naiveP6__halfS0_ii --------------------------
	.section	.text._Z10relu_naiveP6__halfS0_ii,"ax",@progbits
	.align	128
        .global         _Z10relu_naiveP6__halfS0_ii
        .type           _Z10relu_naiveP6__halfS0_ii,@function
        .size           _Z10relu_naiveP6__halfS0_ii,(.L_x_5 - _Z10relu_naiveP6__halfS0_ii)
        .other          _Z10relu_naiveP6__halfS0_ii,@"STO_CUDA_ENTRY STV_DEFAULT"
_Z10relu_naiveP6__halfS0_ii:
.text._Z10relu_naiveP6__halfS0_ii:
[----:B------:R-:W-:Y:S01]  /*0000*/  LDC R1, c[0x0][0x37c] ;  /* 0x0000df00ff017b82 */ /* 0x000fe20000000800 */
[----:B------:R-:W0:Y:S01]  /*0010*/  S2R R11, SR_TID.X ;  /* 0x00000000000b7919 */ /* 0x000e220000002100 */
[----:B------:R-:W1:Y:S01]  /*0020*/  LDCU UR4, c[0x0][0x360] ;  /* 0x00006c00ff0477ac */ /* 0x000e620008000800 */
[----:B------:R-:W1:Y:S01]  /*0030*/  S2R R0, SR_CTAID.X ;  /* 0x0000000000007919 */ /* 0x000e620000002500 */
[----:B------:R-:W0:Y:S02]  /*0040*/  LDCU.64 UR8, c[0x0][0x390] ;  /* 0x00007200ff0877ac */ /* 0x000e240008000a00 */
[----:B0-----:R-:W-:Y:S01]  /*0050*/  ISETP.GE.AND P0, PT, R11, UR9, PT ;  /* 0x000000090b007c0c */ /* 0x001fe2000bf06270 */
[----:B-1----:R-:W-:-:S05]  /*0060*/  IMAD R0, R0, UR4, R11 ;  /* 0x0000000400007c24 */ /* 0x002fca000f8e020b */
[----:B------:R-:W-:-:S13]  /*0070*/  ISETP.GE.OR P0, PT, R0, UR8, P0 ;  /* 0x0000000800007c0c */ /* 0x000fda0008706670 */
[----:B------:R-:W-:Y:S05]  /*0080*/  @P0 EXIT ;  /* 0x000000000000094d */ /* 0x000fea0003800000 */
[----:B------:R-:W0:Y:S01]  /*0090*/  LDC.64 R6, c[0x0][0x380] ;  /* 0x0000e000ff067b82 */ /* 0x000e220000000a00 */
[----:B------:R-:W1:Y:S07]  /*00a0*/  LDCU.64 UR6, c[0x0][0x358] ;  /* 0x00006b00ff0677ac */ /* 0x000e6e0008000a00 */
[----:B------:R-:W2:Y:S02]  /*00b0*/  LDC.64 R8, c[0x0][0x388] ;  /* 0x0000e200ff087b82 */ /* 0x000ea40000000a00 */
.L_x_2:
[----:B---3--:R-:W-:-:S04]  /*00c0*/  IMAD R5, R0, UR9, R11 ;  /* 0x0000000900057c24 */ /* 0x008fc8000f8e020b */
[----:B0-----:R-:W-:-:S06]  /*00d0*/  IMAD.WIDE R2, R5, 0x2, R6 ;  /* 0x0000000205027825 */ /* 0x001fcc00078e0206 */
[----:B-1----:R-:W3:Y:S01]  /*00e0*/  LDG.E.U16 R2, desc[UR6][R2.64] ;  /* 0x0000000602027981 */ /* 0x002ee2000c1e1500 */
[----:B--2---:R-:W-:Y:S01]  /*00f0*/  IMAD.WIDE R4, R5, 0x2, R8 ;  /* 0x0000000205047825 */ /* 0x004fe200078e0208 */
[----:B------:R-:W-:-:S04]  /*0100*/  IADD3 R11, PT, PT, R11, UR4, RZ ;  /* 0x000000040b0b7c10 */ /* 0x000fc8000fffe0ff */
[----:B------:R-:W-:Y:S02]  /*0110*/  ISETP.GE.AND P0, PT, R11, UR9, PT ;  /* 0x000000090b007c0c */ /* 0x000fe4000bf06270 */
[----:B---3--:R-:W-:-:S05]  /*0120*/  HMNMX2 R3, R2.H0_H0, RZ.H0_H0, !PT ;  /* 0x200000ff02037240 */ /* 0x008fca0007800800 */
[----:B------:R3:W-:Y:S06]  /*0130*/  STG.E.U16 desc[UR6][R4.64], R3 ;  /* 0x0000000304007986 */ /* 0x0007ec000c101506 */
[----:B------:R-:W-:Y:S05]  /*0140*/  @!P0 BRA `(.L_x_2) ;  /* 0xfffffffc00dc8947 */ /* 0x000fea000383ffff */
[----:B------:R-:W-:Y:S05]  /*0150*/  EXIT ;  /* 0x000000000000794d */ /* 0x000fea0003800000 */
.L_x_3:
        /* <DEDUP_REMOVED lines=10> */
.L_x_5:


//--------------------- .nv.shared.reserved.0     --------------------------
	.section	.nv.shared.reserved.0,"aw",@nobits
	.weak		__nv_reservedSMEM_offset_0_alias
	.size		__nv_reservedSMEM_offset_0_alias, 0, 64
	.other		__nv_reservedSMEM_offset_0_alias,@"STO_CUDA_RESERVED_SHARED STV_DEFAULT"
__nv_reservedSMEM_offset_0_alias:
	.zero		0
	.zero		64


//--------------------- .nv.constant0._Z9relu_coalP6__halfS0_ii --------------------------
	.section	.nv.constant0._Z9relu_coalP6__halfS0_ii,"a",@progbits
	.sectionflags	@""
	.align	4
.nv.constant0._Z9relu_coalP6__halfS0_ii:
	.zero		920


//--------------------- .nv.constant0._Z10relu_naiveP6__halfS0_ii --------------------------
	.section	.nv.constant0._Z10relu_naiveP6__halfS0_ii,"a",@progbits
	.sectionflags	@""
	.align	4
.nv.constant0._Z10relu_naiveP6__halfS0_ii:
	.zero		920


//--------------------- SYMBOLS --------------------------

	.type		.nv.reservedSmem.offset0,@object
	.size		.nv.reservedSmem.offset0,0x4
